//
// Generated by NVIDIA NVVM Compiler
//
// Compiler Build ID: CL-36424714
// Cuda compilation tools, release 13.0, V13.0.88
// Based on NVVM 20.0.0
//

.version 9.0
.target sm_100
.address_size 64

	// .globl	_Z23wmma_opt1_shared_memoryP6__halfS0_Pfiii
// _ZZ23wmma_opt1_shared_memoryP6__halfS0_PfiiiE7shmem_a has been demoted

.visible .entry _Z23wmma_opt1_shared_memoryP6__halfS0_Pfiii(
	.param .u64 .ptr .align 1 _Z23wmma_opt1_shared_memoryP6__halfS0_Pfiii_param_0,
	.param .u64 .ptr .align 1 _Z23wmma_opt1_shared_memoryP6__halfS0_Pfiii_param_1,
	.param .u64 .ptr .align 1 _Z23wmma_opt1_shared_memoryP6__halfS0_Pfiii_param_2,
	.param .u32 _Z23wmma_opt1_shared_memoryP6__halfS0_Pfiii_param_3,
	.param .u32 _Z23wmma_opt1_shared_memoryP6__halfS0_Pfiii_param_4,
	.param .u32 _Z23wmma_opt1_shared_memoryP6__halfS0_Pfiii_param_5
)
{
	.reg .pred 	%p<11>;
	.reg .b16 	%rs<33>;
	.reg .b32 	%r<55>;
	.reg .b32 	%f<59>;
	.reg .b64 	%rd<20>;
	// demoted variable
	.shared .align 2 .b8 _ZZ23wmma_opt1_shared_memoryP6__halfS0_PfiiiE7shmem_a[1024];
	ld.param.u64 	%rd3, [_Z23wmma_opt1_shared_memoryP6__halfS0_Pfiii_param_0];
	ld.param.u64 	%rd4, [_Z23wmma_opt1_shared_memoryP6__halfS0_Pfiii_param_1];
	ld.param.u32 	%r15, [_Z23wmma_opt1_shared_memoryP6__halfS0_Pfiii_param_3];
	ld.param.u32 	%r16, [_Z23wmma_opt1_shared_memoryP6__halfS0_Pfiii_param_4];
	ld.param.u32 	%r17, [_Z23wmma_opt1_shared_memoryP6__halfS0_Pfiii_param_5];
	mov.u32 	%r18, %ctaid.x;
	mov.u32 	%r19, %ntid.x;
	mov.u32 	%r1, %tid.x;
	mad.lo.s32 	%r20, %r18, %r19, %r1;
	shr.u32 	%r2, %r20, 5;
	mov.u32 	%r21, %ctaid.y;
	mov.u32 	%r22, %ntid.y;
	mov.u32 	%r23, %tid.y;
	mad.lo.s32 	%r3, %r21, %r22, %r23;
	setp.lt.s32 	%p2, %r17, 1;
	mov.f32 	%f43, 0f00000000;
	mov.f32 	%f44, %f43;
	mov.f32 	%f45, %f43;
	mov.f32 	%f46, %f43;
	mov.f32 	%f47, %f43;
	mov.f32 	%f48, %f43;
	mov.f32 	%f49, %f43;
	mov.f32 	%f50, %f43;
	@%p2 bra 	$L__BB0_7;
	shl.b32 	%r25, %r2, 4;
	shl.b32 	%r26, %r3, 4;
	setp.lt.s32 	%p3, %r25, %r15;
	setp.lt.s32 	%p4, %r26, %r16;
	and.pred  	%p1, %p3, %p4;
	shl.b32 	%r27, %r1, 5;
	shl.b32 	%r28, %r1, 9;
	and.b32  	%r29, %r28, 512;
	mov.u32 	%r30, _ZZ23wmma_opt1_shared_memoryP6__halfS0_PfiiiE7shmem_a;
	add.s32 	%r4, %r30, %r29;
	shl.b32 	%r5, %r16, 4;
	mad.lo.s32 	%r52, %r17, %r25, %r27;
	cvta.to.global.u64 	%rd1, %rd4;
	cvta.to.global.u64 	%rd2, %rd3;
	mov.f32 	%f43, 0f00000000;
	mov.b32 	%r53, 0;
	not.pred 	%p5, %p1;
	mov.u32 	%r54, %r53;
$L__BB0_2:
	@%p5 bra 	$L__BB0_6;
	setp.gt.u32 	%p6, %r1, 7;
	@%p6 bra 	$L__BB0_5;
	mul.wide.u32 	%rd6, %r52, 2;
	add.s64 	%rd7, %rd2, %rd6;
	ld.global.u16 	%rs1, [%rd7];
	shl.b32 	%r31, %r1, 6;
	add.s32 	%r32, %r4, %r31;
	st.shared.u16 	[%r32], %rs1;
	ld.global.u16 	%rs2, [%rd7+2];
	st.shared.u16 	[%r32+2], %rs2;
	ld.global.u16 	%rs3, [%rd7+4];
	st.shared.u16 	[%r32+4], %rs3;
	ld.global.u16 	%rs4, [%rd7+6];
	st.shared.u16 	[%r32+6], %rs4;
	ld.global.u16 	%rs5, [%rd7+8];
	st.shared.u16 	[%r32+8], %rs5;
	ld.global.u16 	%rs6, [%rd7+10];
	st.shared.u16 	[%r32+10], %rs6;
	ld.global.u16 	%rs7, [%rd7+12];
	st.shared.u16 	[%r32+12], %rs7;
	ld.global.u16 	%rs8, [%rd7+14];
	st.shared.u16 	[%r32+14], %rs8;
	ld.global.u16 	%rs9, [%rd7+16];
	st.shared.u16 	[%r32+16], %rs9;
	ld.global.u16 	%rs10, [%rd7+18];
	st.shared.u16 	[%r32+18], %rs10;
	ld.global.u16 	%rs11, [%rd7+20];
	st.shared.u16 	[%r32+20], %rs11;
	ld.global.u16 	%rs12, [%rd7+22];
	st.shared.u16 	[%r32+22], %rs12;
	ld.global.u16 	%rs13, [%rd7+24];
	st.shared.u16 	[%r32+24], %rs13;
	ld.global.u16 	%rs14, [%rd7+26];
	st.shared.u16 	[%r32+26], %rs14;
	ld.global.u16 	%rs15, [%rd7+28];
	st.shared.u16 	[%r32+28], %rs15;
	ld.global.u16 	%rs16, [%rd7+30];
	st.shared.u16 	[%r32+30], %rs16;
	ld.global.u16 	%rs17, [%rd7+32];
	st.shared.u16 	[%r32+32], %rs17;
	ld.global.u16 	%rs18, [%rd7+34];
	st.shared.u16 	[%r32+34], %rs18;
	ld.global.u16 	%rs19, [%rd7+36];
	st.shared.u16 	[%r32+36], %rs19;
	ld.global.u16 	%rs20, [%rd7+38];
	st.shared.u16 	[%r32+38], %rs20;
	ld.global.u16 	%rs21, [%rd7+40];
	st.shared.u16 	[%r32+40], %rs21;
	ld.global.u16 	%rs22, [%rd7+42];
	st.shared.u16 	[%r32+42], %rs22;
	ld.global.u16 	%rs23, [%rd7+44];
	st.shared.u16 	[%r32+44], %rs23;
	ld.global.u16 	%rs24, [%rd7+46];
	st.shared.u16 	[%r32+46], %rs24;
	ld.global.u16 	%rs25, [%rd7+48];
	st.shared.u16 	[%r32+48], %rs25;
	ld.global.u16 	%rs26, [%rd7+50];
	st.shared.u16 	[%r32+50], %rs26;
	ld.global.u16 	%rs27, [%rd7+52];
	st.shared.u16 	[%r32+52], %rs27;
	ld.global.u16 	%rs28, [%rd7+54];
	st.shared.u16 	[%r32+54], %rs28;
	ld.global.u16 	%rs29, [%rd7+56];
	st.shared.u16 	[%r32+56], %rs29;
	ld.global.u16 	%rs30, [%rd7+58];
	st.shared.u16 	[%r32+58], %rs30;
	ld.global.u16 	%rs31, [%rd7+60];
	st.shared.u16 	[%r32+60], %rs31;
	ld.global.u16 	%rs32, [%rd7+62];
	st.shared.u16 	[%r32+62], %rs32;
$L__BB0_5:
	bar.sync 	0;
	mov.b32 	%r33, 16;
	wmma.load.a.sync.aligned.row.m16n16k16.shared.f16 	{%r34, %r35, %r36, %r37, %r38, %r39, %r40, %r41}, [%r4], %r33;
	cvt.s64.s32 	%rd8, %r53;
	cvt.u64.u32 	%rd9, %r26;
	add.s64 	%rd10, %rd8, %rd9;
	shl.b64 	%rd11, %rd10, 1;
	add.s64 	%rd12, %rd1, %rd11;
	wmma.load.b.sync.aligned.col.m16n16k16.global.f16 	{%r43, %r44, %r45, %r46, %r47, %r48, %r49, %r50}, [%rd12], %r16;
	wmma.mma.sync.aligned.row.col.m16n16k16.f32.f32 {%f50, %f49, %f48, %f47, %f46, %f45, %f44, %f43}, {%r34, %r35, %r36, %r37, %r38, %r39, %r40, %r41}, {%r43, %r44, %r45, %r46, %r47, %r48, %r49, %r50}, {%f50, %f49, %f48, %f47, %f46, %f45, %f44, %f43};
$L__BB0_6:
	add.s32 	%r54, %r54, 16;
	add.s32 	%r53, %r53, %r5;
	add.s32 	%r52, %r52, 16;
	setp.lt.s32 	%p7, %r54, %r17;
	@%p7 bra 	$L__BB0_2;
$L__BB0_7:
	shl.b32 	%r13, %r2, 4;
	shl.b32 	%r14, %r3, 4;
	setp.ge.s32 	%p8, %r13, %r15;
	setp.ge.s32 	%p9, %r14, %r16;
	or.pred  	%p10, %p8, %p9;
	@%p10 bra 	$L__BB0_9;
	ld.param.u64 	%rd19, [_Z23wmma_opt1_shared_memoryP6__halfS0_Pfiii_param_2];
	mul.lo.s32 	%r51, %r16, %r13;
	cvt.u64.u32 	%rd13, %r51;
	cvt.u64.u32 	%rd14, %r14;
	add.s64 	%rd15, %rd13, %rd14;
	cvta.to.global.u64 	%rd16, %rd19;
	shl.b64 	%rd17, %rd15, 2;
	add.s64 	%rd18, %rd16, %rd17;
	wmma.store.d.sync.aligned.row.m16n16k16.global.f32 	[%rd18], {%f50, %f49, %f48, %f47, %f46, %f45, %f44, %f43}, %r16;
$L__BB0_9:
	ret;

}


// ===== COMPILED SASS (sm_100) =====

	.target	sm_100

	.elftype	@"ET_EXEC"


//--------------------- .note.nv.tkinfo           --------------------------
	.section	.note.nv.tkinfo,"",@"SHT_NOTE"
	.sectionflags	@"SHF_NOTE_NV_TKINFO"
	.tkinfo
        /*0018*/ 	.word	0x00000002
        /*0030*/ 	.string	""
        /*0030*/ 	.string	"ptxas"
        /*0030*/ 	.string	"Cuda compilation tools, release 13.0, V13.0.88"
        /*0030*/ 	.string	"Build cuda_13.0.r13.0/compiler.36424714_0"
        /*0030*/ 	.string	"-arch sm_100 -m 64 "



//--------------------- .note.nv.cuinfo           --------------------------
	.section	.note.nv.cuinfo,"",@"SHT_NOTE"
	.sectionflags	@"SHF_NOTE_NV_CUINFO"
        /*0018*/ 	.short	0x0002
        /*001a*/ 	.short	0x0064
        /*001c*/ 	.short	0x0082
	.zero		2


//--------------------- .nv.info                  --------------------------
	.section	.nv.info,"",@"SHT_CUDA_INFO"
	.align	4


	//----- nvinfo : EIATTR_REGCOUNT
	.align		4
        /*0000*/ 	.byte	0x04, 0x2f
        /*0002*/ 	.short	(.L_1 - .L_0)
	.align		4
.L_0:
        /*0004*/ 	.word	index@(_Z23wmma_opt1_shared_memoryP6__halfS0_Pfiii)
        /*0008*/ 	.word	0x00000020


	//----- nvinfo : EIATTR_FRAME_SIZE
	.align		4
.L_1:
        /*000c*/ 	.byte	0x04, 0x11
        /*000e*/ 	.short	(.L_3 - .L_2)
	.align		4
.L_2:
        /*0010*/ 	.word	index@(_Z23wmma_opt1_shared_memoryP6__halfS0_Pfiii)
        /*0014*/ 	.word	0x00000000


	//----- nvinfo : EIATTR_MIN_STACK_SIZE
	.align		4
.L_3:
        /*0018*/ 	.byte	0x04, 0x12
        /*001a*/ 	.short	(.L_5 - .L_4)
	.align		4
.L_4:
        /*001c*/ 	.word	index@(_Z23wmma_opt1_shared_memoryP6__halfS0_Pfiii)
        /*0020*/ 	.word	0x00000000
.L_5:


//--------------------- .nv.compat                --------------------------
	.section	.nv.compat,"",@"SHT_CUDA_COMPAT_INFO"
	.align	4
        /*0000*/ 	.byte	0x02, 0x09, 0x00, 0x00, 0x02, 0x02, 0x01, 0x00, 0x02, 0x05, 0x05, 0x00, 0x03, 0x07, 0x01, 0x01
        /*0010*/ 	.byte	0x02, 0x03, 0x00, 0x00, 0x02, 0x06, 0x01, 0x00, 0x04, 0x0b, 0x08, 0x00, 0x09, 0x00, 0x00, 0x00
        /*0020*/ 	.byte	0x00, 0x00, 0x00, 0x00


//--------------------- .nv.info._Z23wmma_opt1_shared_memoryP6__halfS0_Pfiii --------------------------
	.section	.nv.info._Z23wmma_opt1_shared_memoryP6__halfS0_Pfiii,"",@"SHT_CUDA_INFO"
	.sectionflags	@""
	.align	4


	//----- nvinfo : EIATTR_CUDA_API_VERSION
	.align		4
        /*0000*/ 	.byte	0x04, 0x37
        /*0002*/ 	.short	(.L_7 - .L_6)
.L_6:
        /*0004*/ 	.word	0x00000082


	//----- nvinfo : EIATTR_KPARAM_INFO
	.align		4
.L_7:
        /*0008*/ 	.byte	0x04, 0x17
        /*000a*/ 	.short	(.L_9 - .L_8)
.L_8:
        /*000c*/ 	.word	0x00000000
        /*0010*/ 	.short	0x0005
        /*0012*/ 	.short	0x0020
        /*0014*/ 	.byte	0x00, 0xf0, 0x11, 0x00


	//----- nvinfo : EIATTR_KPARAM_INFO
	.align		4
.L_9:
        /*0018*/ 	.byte	0x04, 0x17
        /*001a*/ 	.short	(.L_11 - .L_10)
.L_10:
        /*001c*/ 	.word	0x00000000
        /*0020*/ 	.short	0x0004
        /*0022*/ 	.short	0x001c
        /*0024*/ 	.byte	0x00, 0xf0, 0x11, 0x00


	//----- nvinfo : EIATTR_KPARAM_INFO
	.align		4
.L_11:
        /*0028*/ 	.byte	0x04, 0x17
        /*002a*/ 	.short	(.L_13 - .L_12)
.L_12:
        /*002c*/ 	.word	0x00000000
        /*0030*/ 	.short	0x0003
        /*0032*/ 	.short	0x0018
        /*0034*/ 	.byte	0x00, 0xf0, 0x11, 0x00


	//----- nvinfo : EIATTR_KPARAM_INFO
	.align		4
.L_13:
        /*0038*/ 	.byte	0x04, 0x17
        /*003a*/ 	.short	(.L_15 - .L_14)
.L_14:
        /*003c*/ 	.word	0x00000000
        /*0040*/ 	.short	0x0002
        /*0042*/ 	.short	0x0010
        /*0044*/ 	.byte	0x00, 0xf5, 0x21, 0x00


	//----- nvinfo : EIATTR_KPARAM_INFO
	.align		4
.L_15:
        /*0048*/ 	.byte	0x04, 0x17
        /*004a*/ 	.short	(.L_17 - .L_16)
.L_16:
        /*004c*/ 	.word	0x00000000
        /*0050*/ 	.short	0x0001
        /*0052*/ 	.short	0x0008
        /*0054*/ 	.byte	0x00, 0xf5, 0x21, 0x00


	//----- nvinfo : EIATTR_KPARAM_INFO
	.align		4
.L_17:
        /*0058*/ 	.byte	0x04, 0x17
        /*005a*/ 	.short	(.L_19 - .L_18)
.L_18:
        /*005c*/ 	.word	0x00000000
        /*0060*/ 	.short	0x0000
        /*0062*/ 	.short	0x0000
        /*0064*/ 	.byte	0x00, 0xf5, 0x21, 0x00


	//----- nvinfo : EIATTR_SPARSE_MMA_MASK
	.align		4
.L_19:
        /*0068*/ 	.byte	0x03, 0x50
        /*006a*/ 	.short	0x0000


	//----- nvinfo : EIATTR_WMMA_USED
	.align		4
        /*006c*/ 	.byte	0x01, 0x2b
	.zero		2


	//----- nvinfo : EIATTR_MAXREG_COUNT
	.align		4
        /*0070*/ 	.byte	0x03, 0x1b
        /*0072*/ 	.short	0x00ff


	//----- nvinfo : EIATTR_NUM_BARRIERS
	.align		4
        /*0074*/ 	.byte	0x02, 0x4c
        /*0076*/ 	.byte	0x01
	.zero		1


	//----- nvinfo : EIATTR_MERCURY_ISA_VERSION
	.align		4
        /*0078*/ 	.byte	0x03, 0x5f
        /*007a*/ 	.short	0x0101


	//----- nvinfo : EIATTR_VRC_CTA_INIT_COUNT
	.align		4
        /*007c*/ 	.byte	0x02, 0x4a
	.zero		1
	.zero		1


	//----- nvinfo : EIATTR_EXIT_INSTR_OFFSETS
	.align		4
        /*0080*/ 	.byte	0x04, 0x1c
        /*0082*/ 	.short	(.L_21 - .L_20)


	//   ....[0]....
.L_20:
        /*0084*/ 	.word	0x00000910


	//   ....[1]....
        /*0088*/ 	.word	0x00000a60


	//----- nvinfo : EIATTR_CRS_STACK_SIZE
	.align		4
.L_21:
        /*008c*/ 	.byte	0x04, 0x1e
        /*008e*/ 	.short	(.L_23 - .L_22)
.L_22:
        /*0090*/ 	.word	0x00000000


	//----- nvinfo : EIATTR_CBANK_PARAM_SIZE
	.align		4
.L_23:
        /*0094*/ 	.byte	0x03, 0x19
        /*0096*/ 	.short	0x0024


	//----- nvinfo : EIATTR_PARAM_CBANK
	.align		4
        /*0098*/ 	.byte	0x04, 0x0a
        /*009a*/ 	.short	(.L_25 - .L_24)
	.align		4
.L_24:
        /*009c*/ 	.word	index@(.nv.constant0._Z23wmma_opt1_shared_memoryP6__halfS0_Pfiii)
        /*00a0*/ 	.short	0x0380
        /*00a2*/ 	.short	0x0024


	//----- nvinfo : EIATTR_SW_WAR
	.align		4
.L_25:
        /*00a4*/ 	.byte	0x04, 0x36
        /*00a6*/ 	.short	(.L_27 - .L_26)
.L_26:
        /*00a8*/ 	.word	0x00000008
.L_27:


//--------------------- .nv.callgraph             --------------------------
	.section	.nv.callgraph,"",@"SHT_CUDA_CALLGRAPH"
	.align	4
	.sectionentsize	8
	.align		4
        /*0000*/ 	.word	0x00000000
	.align		4
        /*0004*/ 	.word	0xffffffff
	.align		4
        /*0008*/ 	.word	0x00000000
	.align		4
        /*000c*/ 	.word	0xfffffffe
	.align		4
        /*0010*/ 	.word	0x00000000
	.align		4
        /*0014*/ 	.word	0xfffffffd
	.align		4
        /*0018*/ 	.word	0x00000000
	.align		4
        /*001c*/ 	.word	0xfffffffc


//--------------------- .text._Z23wmma_opt1_shared_memoryP6__halfS0_Pfiii --------------------------
	.section	.text._Z23wmma_opt1_shared_memoryP6__halfS0_Pfiii,"ax",@progbits
	.align	128
        .global         _Z23wmma_opt1_shared_memoryP6__halfS0_Pfiii
        .type           _Z23wmma_opt1_shared_memoryP6__halfS0_Pfiii,@function
        .size           _Z23wmma_opt1_shared_memoryP6__halfS0_Pfiii,(.L_x_6 - _Z23wmma_opt1_shared_memoryP6__halfS0_Pfiii)
        .other          _Z23wmma_opt1_shared_memoryP6__halfS0_Pfiii,@"STO_CUDA_ENTRY STV_DEFAULT"
_Z23wmma_opt1_shared_memoryP6__halfS0_Pfiii:
.text._Z23wmma_opt1_shared_memoryP6__halfS0_Pfiii:
[----:B------:R-:W-:Y:S01]  /*0000*/  LDC R1, c[0x0][0x37c] ;  /* 0x0000df00ff017b82 */ /* 0x000fe20000000800 */
[----:B------:R-:W0:Y:S07]  /*0010*/  S2R R0, SR_TID.X ;  /* 0x0000000000007919 */ /* 0x000e2e0000002100 */
[----:B------:R-:W0:Y:S01]  /*0020*/  LDC R3, c[0x0][0x360] ;  /* 0x0000d800ff037b82 */ /* 0x000e220000000800 */
[----:B------:R-:W1:Y:S01]  /*0030*/  LDCU UR8, c[0x0][0x3a0] ;  /* 0x00007400ff0877ac */ /* 0x000e620008000800 */
[----:B------:R-:W-:Y:S01]  /*0040*/  CS2R R10, SRZ ;  /* 0x00000000000a7805 */ /* 0x000fe2000001ff00 */
[----:B------:R-:W2:Y:S01]  /*0050*/  S2R R5, SR_TID.Y ;  /* 0x0000000000057919 */ /* 0x000ea20000002200 */
[----:B------:R-:W-:-:S02]  /*0060*/  CS2R R8, SRZ ;  /* 0x0000000000087805 */ /* 0x000fc4000001ff00 */
[----:B------:R-:W-:Y:S01]  /*0070*/  CS2R R6, SRZ ;  /* 0x0000000000067805 */ /* 0x000fe2000001ff00 */
[----:B------:R-:W3:Y:S01]  /*0080*/  LDCU.64 UR6, c[0x0][0x358] ;  /* 0x00006b00ff0677ac */ /* 0x000ee20008000a00 */
[----:B------:R-:W0:Y:S08]  /*0090*/  S2UR UR4, SR_CTAID.X ;  /* 0x00000000000479c3 */ /* 0x000e300000002500 */
[----:B------:R-:W2:Y:S01]  /*00a0*/  S2UR UR5, SR_CTAID.Y ;  /* 0x00000000000579c3 */ /* 0x000ea20000002600 */
[----:B-1----:R-:W-:-:S07]  /*00b0*/  UISETP.GE.AND UP0, UPT, UR8, 0x1, UPT ;  /* 0x000000010800788c */ /* 0x002fce000bf06270 */
[----:B------:R-:W2:Y:S01]  /*00c0*/  LDC R2, c[0x0][0x364] ;  /* 0x0000d900ff027b82 */ /* 0x000ea20000000800 */
[----:B0-----:R-:W-:-:S05]  /*00d0*/  IMAD R24, R3, UR4, R0 ;  /* 0x0000000403187c24 */ /* 0x001fca000f8e0200 */
[----:B------:R-:W-:Y:S01]  /*00e0*/  SHF.R.U32.HI R24, RZ, 0x5, R24 ;  /* 0x00000005ff187819 */ /* 0x000fe20000011618 */
[----:B--2---:R-:W-:Y:S01]  /*00f0*/  IMAD R2, R2, UR5, R5 ;  /* 0x0000000502027c24 */ /* 0x004fe2000f8e0205 */
[----:B------:R-:W-:Y:S01]  /*0100*/  CS2R R4, SRZ ;  /* 0x0000000000047805 */ /* 0x000fe2000001ff00 */
[----:B---3--:R-:W-:Y:S06]  /*0110*/  BRA.U !UP0, `(.L_x_0) ;  /* 0x0000000508e87547 */ /* 0x008fec000b800000 */
[----:B------:R-:W0:Y:S01]  /*0120*/  S2UR UR5, SR_CgaCtaId ;  /* 0x00000000000579c3 */ /* 0x000e220000008800 */
[----:B------:R-:W1:Y:S01]  /*0130*/  LDCU.64 UR10, c[0x0][0x398] ;  /* 0x00007300ff0a77ac */ /* 0x000e620008000a00 */
[----:B------:R-:W-:Y:S01]  /*0140*/  IMAD.SHL.U32 R3, R2, 0x10, RZ ;  /* 0x0000001002037824 */ /* 0x000fe200078e00ff */
[----:B------:R-:W-:Y:S01]  /*0150*/  BSSY.RECONVERGENT B0, `(.L_x_0) ;  /* 0x0000076000007945 */ /* 0x000fe20003800200 */
[----:B------:R-:W-:Y:S01]  /*0160*/  IMAD.SHL.U32 R12, R0, 0x200, RZ ;  /* 0x00000200000c7824 */ /* 0x000fe200078e00ff */
[----:B------:R-:W-:Y:S01]  /*0170*/  UMOV UR4, 0x400 ;  /* 0x0000040000047882 */ /* 0x000fe20000000000 */
[----:B------:R-:W-:Y:S01]  /*0180*/  IMAD.SHL.U32 R16, R24, 0x10, RZ ;  /* 0x0000001018107824 */ /* 0x000fe200078e00ff */
[----:B------:R-:W2:Y:S01]  /*0190*/  LDCU UR9, c[0x0][0x3a0] ;  /* 0x00007400ff0977ac */ /* 0x000ea20008000800 */
[----:B------:R-:W-:Y:S01]  /*01a0*/  IMAD.SHL.U32 R11, R0, 0x20, RZ ;  /* 0x00000020000b7824 */ /* 0x000fe200078e00ff */
[----:B------:R-:W-:Y:S01]  /*01b0*/  LOP3.LUT R12, R12, 0x200, RZ, 0xc0, !PT ;  /* 0x000002000c0c7812 */ /* 0x000fe200078ec0ff */
[----:B------:R-:W-:Y:S01]  /*01c0*/  IMAD.MOV.U32 R18, RZ, RZ, RZ ;  /* 0x000000ffff127224 */ /* 0x000fe200078e00ff */
[----:B------:R-:W3:Y:S01]  /*01d0*/  LDCU.64 UR12, c[0x0][0x388] ;  /* 0x00007100ff0c77ac */ /* 0x000ee20008000a00 */
[----:B------:R-:W-:Y:S01]  /*01e0*/  IMAD.MOV.U32 R17, RZ, RZ, RZ ;  /* 0x000000ffff117224 */ /* 0x000fe200078e00ff */
[----:B-1----:R-:W-:-:S04]  /*01f0*/  ISETP.GE.AND P0, PT, R3, UR11, PT ;  /* 0x0000000b03007c0c */ /* 0x002fc8000bf06270 */
[C---:B------:R-:W-:Y:S01]  /*0200*/  ISETP.LT.AND P0, PT, R16.reuse, UR10, !P0 ;  /* 0x0000000a10007c0c */ /* 0x040fe2000c701270 */
[----:B0-----:R-:W-:Y:S01]  /*0210*/  ULEA UR4, UR5, UR4, 0x18 ;  /* 0x0000000405047291 */ /* 0x001fe2000f8ec0ff */
[----:B------:R-:W-:Y:S02]  /*0220*/  IMAD R16, R16, UR8, R11 ;  /* 0x0000000810107c24 */ /* 0x000fe4000f8e020b */
[----:B------:R-:W-:-:S03]  /*0230*/  IMAD.MOV.U32 R11, RZ, RZ, RZ ;  /* 0x000000ffff0b7224 */ /* 0x000fc600078e00ff */
[----:B--23--:R-:W-:-:S07]  /*0240*/  VIADD R19, R12, UR4 ;  /* 0x000000040c137c36 */ /* 0x00cfce0008000000 */
.L_x_4:
[----:B------:R-:W-:-:S05]  /*0250*/  VIADD R17, R17, 0x10 ;  /* 0x0000001011117836 */ /* 0x000fca0000000000 */
[----:B------:R-:W-:Y:S01]  /*0260*/  ISETP.GE.AND P1, PT, R17, UR9, PT ;  /* 0x0000000911007c0c */ /* 0x000fe2000bf26270 */
[----:B------:R-:W-:-:S12]  /*0270*/  @!P0 BRA `(.L_x_1) ;  /* 0x00000004007c8947 */ /* 0x000fd80003800000 */
[----:B------:R-:W-:Y:S01]  /*0280*/  ISETP.GT.U32.AND P2, PT, R0, 0x7, PT ;  /* 0x000000070000780c */ /* 0x000fe20003f44070 */
[----:B------:R-:W-:-:S12]  /*0290*/  BSSY.RECONVERGENT B1, `(.L_x_2) ;  /* 0x000003d000017945 */ /* 0x000fd80003800200 */
[----:B------:R-:W-:Y:S05]  /*02a0*/  @P2 BRA `(.L_x_3) ;  /* 0x0000000000ec2947 */ /* 0x000fea0003800000 */
[----:B------:R-:W0:Y:S02]  /*02b0*/  LDC.64 R26, c[0x0][0x380] ;  /* 0x0000e000ff1a7b82 */ /* 0x000e240000000a00 */
[----:B0-----:R-:W-:-:S05]  /*02c0*/  IMAD.WIDE.U32 R26, R16, 0x2, R26 ;  /* 0x00000002101a7825 */ /* 0x001fca00078e001a */
[----:B------:R-:W2:Y:S04]  /*02d0*/  LDG.E.U16 R14, desc[UR6][R26.64] ;  /* 0x000000061a0e7981 */ /* 0x000ea8000c1e1500 */
[----:B------:R-:W2:Y:S04]  /*02e0*/  LDG.E.U16 R12, desc[UR6][R26.64+0x2] ;  /* 0x000002061a0c7981 */ /* 0x000ea8000c1e1500 */
[----:B------:R-:W3:Y:S04]  /*02f0*/  LDG.E.U16 R15, desc[UR6][R26.64+0x4] ;  /* 0x000004061a0f7981 */ /* 0x000ee8000c1e1500 */
[----:B------:R-:W3:Y:S04]  /*0300*/  LDG.E.U16 R13, desc[UR6][R26.64+0x6] ;  /* 0x000006061a0d7981 */ /* 0x000ee8000c1e1500 */
[----:B------:R-:W4:Y:S04]  /*0310*/  LDG.E.U16 R20, desc[UR6][R26.64+0x8] ;  /* 0x000008061a147981 */ /* 0x000f28000c1e1500 */
[----:B------:R-:W4:Y:S01]  /*0320*/  LDG.E.U16 R21, desc[UR6][R26.64+0xa] ;  /* 0x00000a061a157981 */ /* 0x000f22000c1e1500 */
[----:B------:R-:W-:-:S03]  /*0330*/  IMAD R22, R0, 0x40, R19 ;  /* 0x0000004000167824 */ /* 0x000fc600078e0213 */
[----:B------:R-:W5:Y:S04]  /*0340*/  LDG.E.U16 R23, desc[UR6][R26.64+0x12] ;  /* 0x000012061a177981 */ /* 0x000f68000c1e1500 */
[----:B------:R-:W5:Y:S04]  /*0350*/  LDG.E.U16 R25, desc[UR6][R26.64+0x14] ;  /* 0x000014061a197981 */ /* 0x000f68000c1e1500 */
[----:B------:R-:W5:Y:S04]  /*0360*/  LDG.E.U16 R28, desc[UR6][R26.64+0x16] ;  /* 0x000016061a1c7981 */ /* 0x000f68000c1e1500 */
[----:B------:R-:W5:Y:S01]  /*0370*/  LDG.E.U16 R29, desc[UR6][R26.64+0x1c] ;  /* 0x00001c061a1d7981 */ /* 0x000f62000c1e1500 */
[----:B--2---:R-:W-:-:S02]  /*0380*/  PRMT R14, R14, 0x5410, R12 ;  /* 0x000054100e0e7816 */ /* 0x004fc4000000000c */
[----:B---3--:R-:W-:Y:S02]  /*0390*/  PRMT R15, R15, 0x5410, R13 ;  /* 0x000054100f0f7816 */ /* 0x008fe4000000000d */
[----:B------:R-:W2:Y:S04]  /*03a0*/  LDG.E.U16 R13, desc[UR6][R26.64+0xc] ;  /* 0x00000c061a0d7981 */ /* 0x000ea8000c1e1500 */
[----:B------:R0:W-:Y:S01]  /*03b0*/  STS.64 [R22], R14 ;  /* 0x0000000e16007388 */ /* 0x0001e20000000a00 */
[----:B----4-:R-:W-:-:S03]  /*03c0*/  PRMT R12, R20, 0x5410, R21 ;  /* 0x00005410140c7816 */ /* 0x010fc60000000015 */
[----:B------:R-:W2:Y:S04]  /*03d0*/  LDG.E.U16 R20, desc[UR6][R26.64+0xe] ;  /* 0x00000e061a147981 */ /* 0x000ea8000c1e1500 */
[----:B------:R-:W5:Y:S04]  /*03e0*/  LDG.E.U16 R21, desc[UR6][R26.64+0x10] ;  /* 0x000010061a157981 */ /* 0x000f68000c1e1500 */
[----:B0-----:R-:W3:Y:S04]  /*03f0*/  LDG.E.U16 R14, desc[UR6][R26.64+0x18] ;  /* 0x000018061a0e7981 */ /* 0x001ee8000c1e1500 */
[----:B------:R-:W3:Y:S01]  /*0400*/  LDG.E.U16 R15, desc[UR6][R26.64+0x1a] ;  /* 0x00001a061a0f7981 */ /* 0x000ee2000c1e1500 */
[----:B--2---:R-:W-:-:S05]  /*0410*/  PRMT R13, R13, 0x5410, R20 ;  /* 0x000054100d0d7816 */ /* 0x004fca0000000014 */
[----:B------:R0:W-:Y:S04]  /*0420*/  STS.64 [R22+0x8], R12 ;  /* 0x0000080c16007388 */ /* 0x0001e80000000a00 */
[----:B0-----:R-:W2:Y:S01]  /*0430*/  LDG.E.U16 R12, desc[UR6][R26.64+0x1e] ;  /* 0x00001e061a0c7981 */ /* 0x001ea2000c1e1500 */
[----:B-----5:R-:W-:Y:S02]  /*0440*/  PRMT R20, R21, 0x5410, R23 ;  /* 0x0000541015147816 */ /* 0x020fe40000000017 */
[----:B------:R-:W-:Y:S01]  /*0450*/  PRMT R21, R25, 0x5410, R28 ;  /* 0x0000541019157816 */ /* 0x000fe2000000001c */
[----:B------:R-:W4:Y:S04]  /*0460*/  LDG.E.U16 R23, desc[UR6][R26.64+0x22] ;  /* 0x000022061a177981 */ /* 0x000f28000c1e1500 */
[----:B------:R0:W-:Y:S04]  /*0470*/  STS.64 [R22+0x10], R20 ;  /* 0x0000101416007388 */ /* 0x0001e80000000a00 */
[----:B------:R-:W5:Y:S04]  /*0480*/  LDG.E.U16 R28, desc[UR6][R26.64+0x24] ;  /* 0x000024061a1c7981 */ /* 0x000f68000c1e1500 */
[----:B------:R-:W5:Y:S01]  /*0490*/  LDG.E.U16 R25, desc[UR6][R26.64+0x26] ;  /* 0x000026061a197981 */ /* 0x000f62000c1e1500 */
[----:B---3--:R-:W-:-:S03]  /*04a0*/  PRMT R14, R14, 0x5410, R15 ;  /* 0x000054100e0e7816 */ /* 0x008fc6000000000f */
[----:B------:R-:W3:Y:S04]  /*04b0*/  LDG.E.U16 R13, desc[UR6][R26.64+0x2a] ;  /* 0x00002a061a0d7981 */ /* 0x000ee8000c1e1500 */
[----:B0-----:R-:W4:Y:S01]  /*04c0*/  LDG.E.U16 R20, desc[UR6][R26.64+0x20] ;  /* 0x000020061a147981 */ /* 0x001f22000c1e1500 */
[----:B--2---:R-:W-:-:S03]  /*04d0*/  PRMT R15, R29, 0x5410, R12 ;  /* 0x000054101d0f7816 */ /* 0x004fc6000000000c */
[----:B------:R-:W3:Y:S04]  /*04e0*/  LDG.E.U16 R12, desc[UR6][R26.64+0x28] ;  /* 0x000028061a0c7981 */ /* 0x000ee8000c1e1500 */
[----:B------:R-:W2:Y:S01]  /*04f0*/  LDG.E.U16 R29, desc[UR6][R26.64+0x34] ;  /* 0x000034061a1d7981 */ /* 0x000ea2000c1e1500 */
[----:B-----5:R-:W-:-:S03]  /*0500*/  PRMT R21, R28, 0x5410, R25 ;  /* 0x000054101c157816 */ /* 0x020fc60000000019 */
[----:B------:R-:W5:Y:S04]  /*0510*/  LDG.E.U16 R25, desc[UR6][R26.64+0x30] ;  /* 0x000030061a197981 */ /* 0x000f68000c1e1500 */
[----:B------:R-:W5:Y:S01]  /*0520*/  LDG.E.U16 R28, desc[UR6][R26.64+0x32] ;  /* 0x000032061a1c7981 */ /* 0x000f62000c1e1500 */
[----:B----4-:R-:W-:-:S03]  /*0530*/  PRMT R20, R20, 0x5410, R23 ;  /* 0x0000541014147816 */ /* 0x010fc60000000017 */
[----:B------:R-:W4:Y:S04]  /*0540*/  LDG.E.U16 R23, desc[UR6][R26.64+0x2e] ;  /* 0x00002e061a177981 */ /* 0x000f28000c1e1500 */
[----:B------:R0:W-:Y:S04]  /*0550*/  STS.64 [R22+0x20], R20 ;  /* 0x0000201416007388 */ /* 0x0001e80000000a00 */
[----:B0-----:R-:W2:Y:S04]  /*0560*/  LDG.E.U16 R20, desc[UR6][R26.64+0x36] ;  /* 0x000036061a147981 */ /* 0x001ea8000c1e1500 */
[----:B------:R5:W-:Y:S04]  /*0570*/  STS.64 [R22+0x18], R14 ;  /* 0x0000180e16007388 */ /* 0x000be80000000a00 */
[----:B------:R-:W4:Y:S01]  /*0580*/  LDG.E.U16 R21, desc[UR6][R26.64+0x3a] ;  /* 0x00003a061a157981 */ /* 0x000f22000c1e1500 */
[----:B---3--:R-:W-:-:S03]  /*0590*/  PRMT R12, R12, 0x5410, R13 ;  /* 0x000054100c0c7816 */ /* 0x008fc6000000000d */
[----:B------:R-:W4:Y:S01]  /*05a0*/  LDG.E.U16 R13, desc[UR6][R26.64+0x2c] ;  /* 0x00002c061a0d7981 */ /* 0x000f22000c1e1500 */
[----:B-----5:R-:W-:-:S03]  /*05b0*/  PRMT R14, R25, 0x5410, R28 ;  /* 0x00005410190e7816 */ /* 0x020fc6000000001c */
[----:B------:R-:W3:Y:S01]  /*05c0*/  LDG.E.U16 R25, desc[UR6][R26.64+0x3e] ;  /* 0x00003e061a197981 */ /* 0x000ee2000c1e1500 */
[----:B--2---:R-:W-:-:S03]  /*05d0*/  PRMT R15, R29, 0x5410, R20 ;  /* 0x000054101d0f7816 */ /* 0x004fc60000000014 */
[----:B------:R-:W2:Y:S01]  /*05e0*/  LDG.E.U16 R20, desc[UR6][R26.64+0x38] ;  /* 0x000038061a147981 */ /* 0x000ea2000c1e1500 */
[----:B----4-:R-:W-:-:S03]  /*05f0*/  PRMT R13, R13, 0x5410, R23 ;  /* 0x000054100d0d7816 */ /* 0x010fc60000000017 */
[----:B------:R-:W3:Y:S04]  /*0600*/  LDG.E.U16 R23, desc[UR6][R26.64+0x3c] ;  /* 0x00003c061a177981 */ /* 0x000ee8000c1e1500 */
[----:B------:R0:W-:Y:S04]  /*0610*/  STS.64 [R22+0x28], R12 ;  /* 0x0000280c16007388 */ /* 0x0001e80000000a00 */
[----:B------:R0:W-:Y:S01]  /*0620*/  STS.64 [R22+0x30], R14 ;  /* 0x0000300e16007388 */ /* 0x0001e20000000a00 */
[----:B--2---:R-:W-:Y:S02]  /*0630*/  PRMT R20, R20, 0x5410, R21 ;  /* 0x0000541014147816 */ /* 0x004fe40000000015 */
[----:B---3--:R-:W-:-:S05]  /*0640*/  PRMT R21, R23, 0x5410, R25 ;  /* 0x0000541017157816 */ /* 0x008fca0000000019 */
[----:B------:R0:W-:Y:S02]  /*0650*/  STS.64 [R22+0x38], R20 ;  /* 0x0000381416007388 */ /* 0x0001e40000000a00 */
.L_x_3:
[----:B------:R-:W-:Y:S05]  /*0660*/  BSYNC.RECONVERGENT B1 ;  /* 0x0000000000017941 */ /* 0x000fea0003800200 */
.L_x_2:
[----:B------:R-:W1:Y:S01]  /*0670*/  S2R R25, SR_LANEID ;  /* 0x0000000000197919 */ /* 0x000e620000000000 */
[----:B------:R-:W2:Y:S01]  /*0680*/  LDC R27, c[0x0][0x39c] ;  /* 0x0000e700ff1b7b82 */ /* 0x000ea20000000800 */
[----:B------:R-:W-:Y:S07]  /*0690*/  WARPSYNC.ALL ;  /* 0x0000000000007948 */ /* 0x000fee0003800000 */
[----:B------:R-:W-:Y:S01]  /*06a0*/  BAR.SYNC.DEFER_BLOCKING 0x0 ;  /* 0x0000000000007b1d */ /* 0x000fe20000010000 */
[----:B0-----:R-:W-:Y:S01]  /*06b0*/  IADD3 R21, P2, PT, R3, R18, RZ ;  /* 0x0000001203157210 */ /* 0x001fe20007f5e0ff */
[----:B------:R-:W-:-:S03]  /*06c0*/  IMAD.MOV.U32 R15, RZ, RZ, RZ ;  /* 0x000000ffff0f7224 */ /* 0x000fc600078e00ff */
[----:B------:R-:W-:Y:S02]  /*06d0*/  LEA.HI.X.SX32 R20, R18, RZ, 0x1, P2 ;  /* 0x000000ff12147211 */ /* 0x000fe400010f0eff */
[----:B--2---:R-:W-:Y:S02]  /*06e0*/  SHF.R.U32.HI R12, RZ, 0x1, R27 ;  /* 0x00000001ff0c7819 */ /* 0x004fe4000001161b */
[----:B-1----:R-:W-:Y:S02]  /*06f0*/  SHF.R.U32.HI R13, RZ, 0x2, R25 ;  /* 0x00000002ff0d7819 */ /* 0x002fe40000011619 */
[----:B------:R-:W-:-:S05]  /*0700*/  LOP3.LUT R14, R25, 0x3, RZ, 0xc0, !PT ;  /* 0x00000003190e7812 */ /* 0x000fca00078ec0ff */
[----:B------:R-:W-:Y:S01]  /*0710*/  IMAD.WIDE.U32 R14, R13, R12, R14 ;  /* 0x0000000c0d0e7225 */ /* 0x000fe200078e000e */
[----:B------:R-:W-:-:S04]  /*0720*/  LEA R13, P2, R21, UR12, 0x1 ;  /* 0x0000000c150d7c11 */ /* 0x000fc8000f8408ff */
[----:B------:R-:W-:Y:S02]  /*0730*/  LEA.HI.X R21, R21, UR13, R20, 0x1, P2 ;  /* 0x0000000d15157c11 */ /* 0x000fe400090f0c14 */
[----:B------:R-:W-:-:S04]  /*0740*/  LEA R12, P2, R14, R13, 0x2 ;  /* 0x0000000d0e0c7211 */ /* 0x000fc800078410ff */
[----:B------:R-:W-:-:S03]  /*0750*/  LEA.HI.X R13, R14, R21, R15, 0x2, P2 ;  /* 0x000000150e0d7211 */ /* 0x000fc600010f140f */
[----:B------:R-:W-:Y:S02]  /*0760*/  IMAD.WIDE.U32 R26, R27, 0x10, R12 ;  /* 0x000000101b1a7825 */ /* 0x000fe400078e000c */
[----:B------:R-:W2:Y:S04]  /*0770*/  LDG.E R20, desc[UR6][R12.64] ;  /* 0x000000060c147981 */ /* 0x000ea8000c1e1900 */
[----:B------:R0:W2:Y:S04]  /*0780*/  LDG.E R21, desc[UR6][R12.64+0x10] ;  /* 0x000010060c157981 */ /* 0x0000a8000c1e1900 */
[----:B------:R-:W3:Y:S04]  /*0790*/  LDG.E R22, desc[UR6][R26.64] ;  /* 0x000000061a167981 */ /* 0x000ee8000c1e1900 */
[----:B------:R-:W3:Y:S01]  /*07a0*/  LDG.E R23, desc[UR6][R26.64+0x10] ;  /* 0x000010061a177981 */ /* 0x000ee2000c1e1900 */
[----:B------:R-:W-:-:S02]  /*07b0*/  SHF.R.U32.HI R14, RZ, 0x3, R25 ;  /* 0x00000003ff0e7819 */ /* 0x000fc40000011619 */
[----:B------:R-:W-:Y:S02]  /*07c0*/  LOP3.LUT R15, R25, 0x7, RZ, 0xc0, !PT ;  /* 0x00000007190f7812 */ /* 0x000fe400078ec0ff */
[----:B------:R-:W-:Y:S01]  /*07d0*/  SHF.R.U32.HI R25, RZ, 0x4, R25 ;  /* 0x00000004ff197819 */ /* 0x000fe20000011619 */
[----:B------:R-:W-:-:S04]  /*07e0*/  IMAD.SHL.U32 R14, R14, 0x8, RZ ;  /* 0x000000080e0e7824 */ /* 0x000fc800078e00ff */
[----:B------:R-:W-:Y:S01]  /*07f0*/  IMAD.SHL.U32 R25, R25, 0x8, RZ ;  /* 0x0000000819197824 */ /* 0x000fe200078e00ff */
[----:B------:R-:W-:-:S05]  /*0800*/  LOP3.LUT R14, R14, 0x8, R15, 0xe2, !PT ;  /* 0x000000080e0e7812 */ /* 0x000fca00078ee20f */
[----:B------:R-:W-:-:S04]  /*0810*/  IMAD R14, R14, 0x10, R25 ;  /* 0x000000100e0e7824 */ /* 0x000fc800078e0219 */
[----:B------:R-:W-:-:S06]  /*0820*/  IMAD.U32 R14, R14, 0x2, R19 ;  /* 0x000000020e0e7824 */ /* 0x000fcc00078e0013 */
[----:B0-----:R-:W2:Y:S02]  /*0830*/  LDSM.16.M88.4 R12, [R14] ;  /* 0x000000000e0c783b */ /* 0x001ea40000000200 */
[C---:B--2---:R-:W-:Y:S08]  /*0840*/  HMMA.16816.F32 R4, R12.reuse, R20, R4 ;  /* 0x000000140c04723c */ /* 0x044ff00000001804 */
[----:B---3--:R-:W-:-:S15]  /*0850*/  HMMA.16816.F32 R8, R12, R22, R8 ;  /* 0x000000160c08723c */ /* 0x008fde0000001808 */
[----:B------:R-:W-:-:S05]  /*0860*/  NOP ;  /* 0x0000000000007918 */ /* 0x000fca0000000000 */
.L_x_1:
[----:B------:R-:W0:Y:S01]  /*0870*/  LDC R13, c[0x0][0x39c] ;  /* 0x0000e700ff0d7b82 */ /* 0x000e220000000800 */
[----:B------:R-:W-:Y:S02]  /*0880*/  VIADD R16, R16, 0x10 ;  /* 0x0000001010107836 */ /* 0x000fe40000000000 */
[----:B0-----:R-:W-:Y:S01]  /*0890*/  IMAD R18, R13, 0x10, R18 ;  /* 0x000000100d127824 */ /* 0x001fe200078e0212 */
[----:B------:R-:W-:Y:S06]  /*08a0*/  @!P1 BRA `(.L_x_4) ;  /* 0xfffffff800689947 */ /* 0x000fec000383ffff */
[----:B------:R-:W-:Y:S05]  /*08b0*/  BSYNC.RECONVERGENT B0 ;  /* 0x0000000000007941 */ /* 0x000fea0003800200 */
.L_x_0:
[----:B------:R-:W0:Y:S01]  /*08c0*/  LDC.64 R12, c[0x0][0x398] ;  /* 0x0000e600ff0c7b82 */ /* 0x000e220000000a00 */
[----:B------:R-:W-:Y:S02]  /*08d0*/  IMAD.SHL.U32 R0, R2, 0x10, RZ ;  /* 0x0000001002007824 */ /* 0x000fe400078e00ff */
[----:B------:R-:W-:-:S03]  /*08e0*/  IMAD.SHL.U32 R24, R24, 0x10, RZ ;  /* 0x0000001018187824 */ /* 0x000fc600078e00ff */
[----:B0-----:R-:W-:-:S04]  /*08f0*/  ISETP.GE.AND P0, PT, R0, R13, PT ;  /* 0x0000000d0000720c */ /* 0x001fc80003f06270 */
[----:B------:R-:W-:-:S13]  /*0900*/  ISETP.GE.OR P0, PT, R24, R12, P0 ;  /* 0x0000000c1800720c */ /* 0x000fda0000706670 */
[----:B------:R-:W-:Y:S05]  /*0910*/  @P0 EXIT ;  /* 0x000000000000094d */ /* 0x000fea0003800000 */
[----:B------:R-:W0:Y:S01]  /*0920*/  S2R R3, SR_LANEID ;  /* 0x0000000000037919 */ /* 0x000e220000000000 */
[----:B------:R-:W1:Y:S01]  /*0930*/  LDCU.64 UR4, c[0x0][0x390] ;  /* 0x00007200ff0477ac */ /* 0x000e620008000a00 */
[----:B------:R-:W-:Y:S01]  /*0940*/  IMAD R15, R24, R13, RZ ;  /* 0x0000000d180f7224 */ /* 0x000fe200078e02ff */
[----:B------:R-:W-:-:S04]  /*0950*/  SHF.R.U32.HI R19, RZ, 0x1, R13 ;  /* 0x00000001ff137819 */ /* 0x000fc8000001160d */
[----:B------:R-:W-:-:S05]  /*0960*/  IADD3 R0, P0, PT, R15, R0, RZ ;  /* 0x000000000f007210 */ /* 0x000fca0007f1e0ff */
[----:B------:R-:W-:Y:S01]  /*0970*/  IMAD.X R17, RZ, RZ, RZ, P0 ;  /* 0x000000ffff117224 */ /* 0x000fe200000e06ff */
[----:B-1----:R-:W-:Y:S02]  /*0980*/  LEA R15, P0, R0, UR4, 0x2 ;  /* 0x00000004000f7c11 */ /* 0x002fe4000f8010ff */
[----:B0-----:R-:W-:Y:S02]  /*0990*/  LOP3.LUT R2, R3, 0x3, RZ, 0xc0, !PT ;  /* 0x0000000303027812 */ /* 0x001fe400078ec0ff */
[----:B------:R-:W-:Y:S01]  /*09a0*/  SHF.R.U32.HI R13, RZ, 0x2, R3 ;  /* 0x00000002ff0d7819 */ /* 0x000fe20000011603 */
[----:B------:R-:W-:-:S04]  /*09b0*/  IMAD.MOV.U32 R3, RZ, RZ, RZ ;  /* 0x000000ffff037224 */ /* 0x000fc800078e00ff */
[----:B------:R-:W-:Y:S01]  /*09c0*/  IMAD.WIDE.U32 R12, R13, R19, R2 ;  /* 0x000000130d0c7225 */ /* 0x000fe200078e0002 */
[----:B------:R-:W-:Y:S01]  /*09d0*/  LEA.HI.X R3, R0, UR5, R17, 0x2, P0 ;  /* 0x0000000500037c11 */ /* 0x000fe200080f1411 */
[----:B------:R-:W-:Y:S05]  /*09e0*/  WARPSYNC.ALL ;  /* 0x0000000000007948 */ /* 0x000fea0003800000 */
[----:B------:R-:W-:-:S04]  /*09f0*/  LEA R2, P0, R12, R15, 0x3 ;  /* 0x0000000f0c027211 */ /* 0x000fc800078018ff */
[----:B------:R-:W-:-:S03]  /*0a00*/  LEA.HI.X R3, R12, R3, R13, 0x3, P0 ;  /* 0x000000030c037211 */ /* 0x000fc600000f1c0d */
[----:B------:R-:W-:Y:S02]  /*0a10*/  IMAD.WIDE.U32 R12, R19, 0x40, R2 ;  /* 0x00000040130c7825 */ /* 0x000fe400078e0002 */
[----:B------:R-:W-:Y:S04]  /*0a20*/  STG.E.64 desc[UR6][R2.64], R4 ;  /* 0x0000000402007986 */ /* 0x000fe8000c101b06 */
[----:B------:R-:W-:Y:S04]  /*0a30*/  STG.E.64 desc[UR6][R12.64], R6 ;  /* 0x000000060c007986 */ /* 0x000fe8000c101b06 */
[----:B------:R-:W-:Y:S04]  /*0a40*/  STG.E.64 desc[UR6][R2.64+0x20], R8 ;  /* 0x0000200802007986 */ /* 0x000fe8000c101b06 */
[----:B------:R-:W-:Y:S01]  /*0a50*/  STG.E.64 desc[UR6][R12.64+0x20], R10 ;  /* 0x0000200a0c007986 */ /* 0x000fe2000c101b06 */
[----:B------:R-:W-:Y:S05]  /*0a60*/  EXIT ;  /* 0x000000000000794d */ /* 0x000fea0003800000 */
.L_x_5:
[----:B------:R-:W-:-:S00]  /*0a70*/  BRA `(.L_x_5) ;  /* 0xfffffffc00fc7947 */ /* 0x000fc0000383ffff */
[----:B------:R-:W-:-:S00]  /*0a80*/  NOP ;  /* 0x0000000000007918 */ /* 0x000fc00000000000 */
[----:B------:R-:W-:-:S00]  /*0a90*/  NOP ;  /* 0x0000000000007918 */ /* 0x000fc00000000000 */
[----:B------:R-:W-:-:S00]  /*0aa0*/  NOP ;  /* 0x0000000000007918 */ /* 0x000fc00000000000 */
[----:B------:R-:W-:-:S00]  /*0ab0*/  NOP ;  /* 0x0000000000007918 */ /* 0x000fc00000000000 */
[----:B------:R-:W-:-:S00]  /*0ac0*/  NOP ;  /* 0x0000000000007918 */ /* 0x000fc00000000000 */
[----:B------:R-:W-:-:S00]  /*0ad0*/  NOP ;  /* 0x0000000000007918 */ /* 0x000fc00000000000 */
[----:B------:R-:W-:-:S00]  /*0ae0*/  NOP ;  /* 0x0000000000007918 */ /* 0x000fc00000000000 */
[----:B------:R-:W-:-:S00]  /*0af0*/  NOP ;  /* 0x0000000000007918 */ /* 0x000fc00000000000 */
.L_x_6:


//--------------------- .nv.shared._Z23wmma_opt1_shared_memoryP6__halfS0_Pfiii --------------------------
	.section	.nv.shared._Z23wmma_opt1_shared_memoryP6__halfS0_Pfiii,"aw",@nobits
	.sectionflags	@""
	.align	2
.nv.shared._Z23wmma_opt1_shared_memoryP6__halfS0_Pfiii:
	.zero		2048


//--------------------- .nv.shared.reserved.0     --------------------------
	.section	.nv.shared.reserved.0,"aw",@nobits
	.weak		__nv_reservedSMEM_offset_0_alias
	.size		__nv_reservedSMEM_offset_0_alias, 0, 64
	.other		__nv_reservedSMEM_offset_0_alias,@"STO_CUDA_RESERVED_SHARED STV_DEFAULT"
__nv_reservedSMEM_offset_0_alias:
	.zero		0
	.zero		64


//--------------------- .nv.constant0._Z23wmma_opt1_shared_memoryP6__halfS0_Pfiii --------------------------
	.section	.nv.constant0._Z23wmma_opt1_shared_memoryP6__halfS0_Pfiii,"a",@progbits
	.sectionflags	@""
	.align	4
.nv.constant0._Z23wmma_opt1_shared_memoryP6__halfS0_Pfiii:
	.zero		932


//--------------------- SYMBOLS --------------------------

	.type		.nv.reservedSmem.offset0,@object
	.size		.nv.reservedSmem.offset0,0x4
	.type		.nv.reservedSmem.cap,@object
	.size		.nv.reservedSmem.cap,0x4
